//
// Generated by NVIDIA NVVM Compiler
//
// Compiler Build ID: CL-36424714
// Cuda compilation tools, release 13.0, V13.0.88
// Based on NVVM 20.0.0
//

.version 9.0
.target sm_100
.address_size 64

	// .globl	_Z15transposeKernalPiS_

.visible .entry _Z15transposeKernalPiS_(
	.param .u64 .ptr .align 1 _Z15transposeKernalPiS__param_0,
	.param .u64 .ptr .align 1 _Z15transposeKernalPiS__param_1
)
{
	.reg .b32 	%r<7>;
	.reg .b64 	%rd<9>;

	ld.param.u64 	%rd1, [_Z15transposeKernalPiS__param_0];
	ld.param.u64 	%rd2, [_Z15transposeKernalPiS__param_1];
	cvta.to.global.u64 	%rd3, %rd2;
	cvta.to.global.u64 	%rd4, %rd1;
	mov.u32 	%r1, %tid.x;
	mov.u32 	%r2, %ntid.x;
	mov.u32 	%r3, %ctaid.x;
	mad.lo.s32 	%r4, %r2, %r1, %r3;
	mul.wide.u32 	%rd5, %r4, 4;
	add.s64 	%rd6, %rd4, %rd5;
	ld.global.u32 	%r5, [%rd6];
	mad.lo.s32 	%r6, %r2, %r3, %r1;
	mul.wide.u32 	%rd7, %r6, 4;
	add.s64 	%rd8, %rd3, %rd7;
	st.global.u32 	[%rd8], %r5;
	ret;

}
	// .globl	_Z20multiplicationKernelPiS_S_4dim3S0_
.visible .entry _Z20multiplicationKernelPiS_S_4dim3S0_(
	.param .u64 .ptr .align 1 _Z20multiplicationKernelPiS_S_4dim3S0__param_0,
	.param .u64 .ptr .align 1 _Z20multiplicationKernelPiS_S_4dim3S0__param_1,
	.param .u64 .ptr .align 1 _Z20multiplicationKernelPiS_S_4dim3S0__param_2,
	.param .align 4 .b8 _Z20multiplicationKernelPiS_S_4dim3S0__param_3[12],
	.param .align 4 .b8 _Z20multiplicationKernelPiS_S_4dim3S0__param_4[12]
)
{
	.reg .pred 	%p<2>;
	.reg .b32 	%r<58>;
	.reg .b64 	%rd<20>;

	ld.param.u64 	%rd8, [_Z20multiplicationKernelPiS_S_4dim3S0__param_0];
	ld.param.u64 	%rd9, [_Z20multiplicationKernelPiS_S_4dim3S0__param_1];
	ld.param.u64 	%rd10, [_Z20multiplicationKernelPiS_S_4dim3S0__param_2];
	cvta.to.global.u64 	%rd11, %rd10;
	cvta.to.global.u64 	%rd12, %rd9;
	cvta.to.global.u64 	%rd13, %rd8;
	mov.u32 	%r6, %tid.x;
	mov.u32 	%r7, %ntid.x;
	mul.lo.s32 	%r8, %r6, %r7;
	mul.wide.u32 	%rd14, %r8, 4;
	add.s64 	%rd1, %rd12, %rd14;
	mul.wide.u32 	%rd15, %r6, %r7;
	shl.b64 	%rd16, %rd15, 2;
	add.s64 	%rd17, %rd16, 4;
	add.s64 	%rd19, %rd11, %rd17;
	add.s64 	%rd18, %rd13, %rd17;
	mov.b32 	%r56, 0;
	mov.u32 	%r57, %r56;
$L__BB1_1:
	ld.global.u32 	%r9, [%rd18+-4];
	ld.global.u32 	%r10, [%rd1];
	mad.lo.s32 	%r11, %r10, %r9, %r57;
	st.global.u32 	[%rd19+-4], %r11;
	ld.global.u32 	%r12, [%rd18+-4];
	ld.global.u32 	%r13, [%rd1+4];
	mad.lo.s32 	%r14, %r13, %r12, %r11;
	st.global.u32 	[%rd19+-4], %r14;
	ld.global.u32 	%r15, [%rd18+-4];
	ld.global.u32 	%r16, [%rd1+8];
	mad.lo.s32 	%r17, %r16, %r15, %r14;
	st.global.u32 	[%rd19+-4], %r17;
	ld.global.u32 	%r18, [%rd18+-4];
	ld.global.u32 	%r19, [%rd1+12];
	mad.lo.s32 	%r20, %r19, %r18, %r17;
	st.global.u32 	[%rd19+-4], %r20;
	ld.global.u32 	%r21, [%rd18+-4];
	ld.global.u32 	%r22, [%rd1+16];
	mad.lo.s32 	%r23, %r22, %r21, %r20;
	st.global.u32 	[%rd19+-4], %r23;
	ld.global.u32 	%r24, [%rd18+-4];
	ld.global.u32 	%r25, [%rd1+20];
	mad.lo.s32 	%r26, %r25, %r24, %r23;
	st.global.u32 	[%rd19+-4], %r26;
	ld.global.u32 	%r27, [%rd18+-4];
	ld.global.u32 	%r28, [%rd1+24];
	mad.lo.s32 	%r29, %r28, %r27, %r26;
	st.global.u32 	[%rd19+-4], %r29;
	ld.global.u32 	%r30, [%rd18+-4];
	ld.global.u32 	%r31, [%rd1+28];
	mad.lo.s32 	%r32, %r31, %r30, %r29;
	st.global.u32 	[%rd19+-4], %r32;
	ld.global.u32 	%r33, [%rd18];
	ld.global.u32 	%r34, [%rd1];
	mad.lo.s32 	%r35, %r34, %r33, %r32;
	st.global.u32 	[%rd19], %r35;
	ld.global.u32 	%r36, [%rd18];
	ld.global.u32 	%r37, [%rd1+4];
	mad.lo.s32 	%r38, %r37, %r36, %r35;
	st.global.u32 	[%rd19], %r38;
	ld.global.u32 	%r39, [%rd18];
	ld.global.u32 	%r40, [%rd1+8];
	mad.lo.s32 	%r41, %r40, %r39, %r38;
	st.global.u32 	[%rd19], %r41;
	ld.global.u32 	%r42, [%rd18];
	ld.global.u32 	%r43, [%rd1+12];
	mad.lo.s32 	%r44, %r43, %r42, %r41;
	st.global.u32 	[%rd19], %r44;
	ld.global.u32 	%r45, [%rd18];
	ld.global.u32 	%r46, [%rd1+16];
	mad.lo.s32 	%r47, %r46, %r45, %r44;
	st.global.u32 	[%rd19], %r47;
	ld.global.u32 	%r48, [%rd18];
	ld.global.u32 	%r49, [%rd1+20];
	mad.lo.s32 	%r50, %r49, %r48, %r47;
	st.global.u32 	[%rd19], %r50;
	ld.global.u32 	%r51, [%rd18];
	ld.global.u32 	%r52, [%rd1+24];
	mad.lo.s32 	%r53, %r52, %r51, %r50;
	st.global.u32 	[%rd19], %r53;
	ld.global.u32 	%r54, [%rd18];
	ld.global.u32 	%r55, [%rd1+28];
	mad.lo.s32 	%r57, %r55, %r54, %r53;
	st.global.u32 	[%rd19], %r57;
	add.s32 	%r56, %r56, 2;
	add.s64 	%rd19, %rd19, 8;
	add.s64 	%rd18, %rd18, 8;
	setp.ne.s32 	%p1, %r56, 12;
	@%p1 bra 	$L__BB1_1;
	ret;

}


// ===== COMPILED SASS (sm_100) =====

	.target	sm_100

	.elftype	@"ET_EXEC"


//--------------------- .note.nv.tkinfo           --------------------------
	.section	.note.nv.tkinfo,"",@"SHT_NOTE"
	.sectionflags	@"SHF_NOTE_NV_TKINFO"
	.tkinfo
        /*0018*/ 	.word	0x00000002
        /*0030*/ 	.string	""
        /*0030*/ 	.string	"ptxas"
        /*0030*/ 	.string	"Cuda compilation tools, release 13.0, V13.0.88"
        /*0030*/ 	.string	"Build cuda_13.0.r13.0/compiler.36424714_0"
        /*0030*/ 	.string	"-arch sm_100 -m 64 "



//--------------------- .note.nv.cuinfo           --------------------------
	.section	.note.nv.cuinfo,"",@"SHT_NOTE"
	.sectionflags	@"SHF_NOTE_NV_CUINFO"
        /*0018*/ 	.short	0x0002
        /*001a*/ 	.short	0x0064
        /*001c*/ 	.short	0x0082
	.zero		2


//--------------------- .nv.info                  --------------------------
	.section	.nv.info,"",@"SHT_CUDA_INFO"
	.align	4


	//----- nvinfo : EIATTR_REGCOUNT
	.align		4
        /*0000*/ 	.byte	0x04, 0x2f
        /*0002*/ 	.short	(.L_1 - .L_0)
	.align		4
.L_0:
        /*0004*/ 	.word	index@(_Z15transposeKernalPiS_)
        /*0008*/ 	.word	0x0000000a


	//----- nvinfo : EIATTR_FRAME_SIZE
	.align		4
.L_1:
        /*000c*/ 	.byte	0x04, 0x11
        /*000e*/ 	.short	(.L_3 - .L_2)
	.align		4
.L_2:
        /*0010*/ 	.word	index@(_Z15transposeKernalPiS_)
        /*0014*/ 	.word	0x00000000


	//----- nvinfo : EIATTR_REGCOUNT
	.align		4
.L_3:
        /*0018*/ 	.byte	0x04, 0x2f
        /*001a*/ 	.short	(.L_5 - .L_4)
	.align		4
.L_4:
        /*001c*/ 	.word	index@(_Z20multiplicationKernelPiS_S_4dim3S0_)
        /*0020*/ 	.word	0x00000010


	//----- nvinfo : EIATTR_FRAME_SIZE
	.align		4
.L_5:
        /*0024*/ 	.byte	0x04, 0x11
        /*0026*/ 	.short	(.L_7 - .L_6)
	.align		4
.L_6:
        /*0028*/ 	.word	index@(_Z20multiplicationKernelPiS_S_4dim3S0_)
        /*002c*/ 	.word	0x00000000


	//----- nvinfo : EIATTR_MIN_STACK_SIZE
	.align		4
.L_7:
        /*0030*/ 	.byte	0x04, 0x12
        /*0032*/ 	.short	(.L_9 - .L_8)
	.align		4
.L_8:
        /*0034*/ 	.word	index@(_Z20multiplicationKernelPiS_S_4dim3S0_)
        /*0038*/ 	.word	0x00000000


	//----- nvinfo : EIATTR_MIN_STACK_SIZE
	.align		4
.L_9:
        /*003c*/ 	.byte	0x04, 0x12
        /*003e*/ 	.short	(.L_11 - .L_10)
	.align		4
.L_10:
        /*0040*/ 	.word	index@(_Z15transposeKernalPiS_)
        /*0044*/ 	.word	0x00000000
.L_11:


//--------------------- .nv.compat                --------------------------
	.section	.nv.compat,"",@"SHT_CUDA_COMPAT_INFO"
	.align	4
        /*0000*/ 	.byte	0x02, 0x09, 0x00, 0x00, 0x02, 0x02, 0x01, 0x00, 0x02, 0x05, 0x05, 0x00, 0x03, 0x07, 0x01, 0x01
        /*0010*/ 	.byte	0x02, 0x03, 0x00, 0x00, 0x02, 0x06, 0x01, 0x00, 0x04, 0x0b, 0x08, 0x00, 0x09, 0x00, 0x00, 0x00
        /*0020*/ 	.byte	0x00, 0x00, 0x00, 0x00


//--------------------- .nv.info._Z20multiplicationKernelPiS_S_4dim3S0_ --------------------------
	.section	.nv.info._Z20multiplicationKernelPiS_S_4dim3S0_,"",@"SHT_CUDA_INFO"
	.sectionflags	@""
	.align	4


	//----- nvinfo : EIATTR_CUDA_API_VERSION
	.align		4
        /*0000*/ 	.byte	0x04, 0x37
        /*0002*/ 	.short	(.L_13 - .L_12)
.L_12:
        /*0004*/ 	.word	0x00000082


	//----- nvinfo : EIATTR_KPARAM_INFO
	.align		4
.L_13:
        /*0008*/ 	.byte	0x04, 0x17
        /*000a*/ 	.short	(.L_15 - .L_14)
.L_14:
        /*000c*/ 	.word	0x00000000
        /*0010*/ 	.short	0x0004
        /*0012*/ 	.short	0x0024
        /*0014*/ 	.byte	0x00, 0xf0, 0x31, 0x00


	//----- nvinfo : EIATTR_KPARAM_INFO
	.align		4
.L_15:
        /*0018*/ 	.byte	0x04, 0x17
        /*001a*/ 	.short	(.L_17 - .L_16)
.L_16:
        /*001c*/ 	.word	0x00000000
        /*0020*/ 	.short	0x0003
        /*0022*/ 	.short	0x0018
        /*0024*/ 	.byte	0x00, 0xf0, 0x31, 0x00


	//----- nvinfo : EIATTR_KPARAM_INFO
	.align		4
.L_17:
        /*0028*/ 	.byte	0x04, 0x17
        /*002a*/ 	.short	(.L_19 - .L_18)
.L_18:
        /*002c*/ 	.word	0x00000000
        /*0030*/ 	.short	0x0002
        /*0032*/ 	.short	0x0010
        /*0034*/ 	.byte	0x00, 0xf5, 0x21, 0x00


	//----- nvinfo : EIATTR_KPARAM_INFO
	.align		4
.L_19:
        /*0038*/ 	.byte	0x04, 0x17
        /*003a*/ 	.short	(.L_21 - .L_20)
.L_20:
        /*003c*/ 	.word	0x00000000
        /*0040*/ 	.short	0x0001
        /*0042*/ 	.short	0x0008
        /*0044*/ 	.byte	0x00, 0xf5, 0x21, 0x00


	//----- nvinfo : EIATTR_KPARAM_INFO
	.align		4
.L_21:
        /*0048*/ 	.byte	0x04, 0x17
        /*004a*/ 	.short	(.L_23 - .L_22)
.L_22:
        /*004c*/ 	.word	0x00000000
        /*0050*/ 	.short	0x0000
        /*0052*/ 	.short	0x0000
        /*0054*/ 	.byte	0x00, 0xf5, 0x21, 0x00


	//----- nvinfo : EIATTR_SPARSE_MMA_MASK
	.align		4
.L_23:
        /*0058*/ 	.byte	0x03, 0x50
        /*005a*/ 	.short	0x0000


	//----- nvinfo : EIATTR_MAXREG_COUNT
	.align		4
        /*005c*/ 	.byte	0x03, 0x1b
        /*005e*/ 	.short	0x00ff


	//----- nvinfo : EIATTR_MERCURY_ISA_VERSION
	.align		4
        /*0060*/ 	.byte	0x03, 0x5f
        /*0062*/ 	.short	0x0101


	//----- nvinfo : EIATTR_VRC_CTA_INIT_COUNT
	.align		4
        /*0064*/ 	.byte	0x02, 0x4a
	.zero		1
	.zero		1


	//----- nvinfo : EIATTR_EXIT_INSTR_OFFSETS
	.align		4
        /*0068*/ 	.byte	0x04, 0x1c
        /*006a*/ 	.short	(.L_25 - .L_24)


	//   ....[0]....
.L_24:
        /*006c*/ 	.word	0x000005c0


	//----- nvinfo : EIATTR_CBANK_PARAM_SIZE
	.align		4
.L_25:
        /*0070*/ 	.byte	0x03, 0x19
        /*0072*/ 	.short	0x0030


	//----- nvinfo : EIATTR_PARAM_CBANK
	.align		4
        /*0074*/ 	.byte	0x04, 0x0a
        /*0076*/ 	.short	(.L_27 - .L_26)
	.align		4
.L_26:
        /*0078*/ 	.word	index@(.nv.constant0._Z20multiplicationKernelPiS_S_4dim3S0_)
        /*007c*/ 	.short	0x0380
        /*007e*/ 	.short	0x0030


	//----- nvinfo : EIATTR_SW_WAR
	.align		4
.L_27:
        /*0080*/ 	.byte	0x04, 0x36
        /*0082*/ 	.short	(.L_29 - .L_28)
.L_28:
        /*0084*/ 	.word	0x00000008
.L_29:


//--------------------- .nv.info._Z15transposeKernalPiS_ --------------------------
	.section	.nv.info._Z15transposeKernalPiS_,"",@"SHT_CUDA_INFO"
	.sectionflags	@""
	.align	4


	//----- nvinfo : EIATTR_CUDA_API_VERSION
	.align		4
        /*0000*/ 	.byte	0x04, 0x37
        /*0002*/ 	.short	(.L_31 - .L_30)
.L_30:
        /*0004*/ 	.word	0x00000082


	//----- nvinfo : EIATTR_KPARAM_INFO
	.align		4
.L_31:
        /*0008*/ 	.byte	0x04, 0x17
        /*000a*/ 	.short	(.L_33 - .L_32)
.L_32:
        /*000c*/ 	.word	0x00000000
        /*0010*/ 	.short	0x0001
        /*0012*/ 	.short	0x0008
        /*0014*/ 	.byte	0x00, 0xf5, 0x21, 0x00


	//----- nvinfo : EIATTR_KPARAM_INFO
	.align		4
.L_33:
        /*0018*/ 	.byte	0x04, 0x17
        /*001a*/ 	.short	(.L_35 - .L_34)
.L_34:
        /*001c*/ 	.word	0x00000000
        /*0020*/ 	.short	0x0000
        /*0022*/ 	.short	0x0000
        /*0024*/ 	.byte	0x00, 0xf5, 0x21, 0x00


	//----- nvinfo : EIATTR_SPARSE_MMA_MASK
	.align		4
.L_35:
        /*0028*/ 	.byte	0x03, 0x50
        /*002a*/ 	.short	0x0000


	//----- nvinfo : EIATTR_MAXREG_COUNT
	.align		4
        /*002c*/ 	.byte	0x03, 0x1b
        /*002e*/ 	.short	0x00ff


	//----- nvinfo : EIATTR_MERCURY_ISA_VERSION
	.align		4
        /*0030*/ 	.byte	0x03, 0x5f
        /*0032*/ 	.short	0x0101


	//----- nvinfo : EIATTR_VRC_CTA_INIT_COUNT
	.align		4
        /*0034*/ 	.byte	0x02, 0x4a
	.zero		1
	.zero		1


	//----- nvinfo : EIATTR_EXIT_INSTR_OFFSETS
	.align		4
        /*0038*/ 	.byte	0x04, 0x1c
        /*003a*/ 	.short	(.L_37 - .L_36)


	//   ....[0]....
.L_36:
        /*003c*/ 	.word	0x000000d0


	//----- nvinfo : EIATTR_CBANK_PARAM_SIZE
	.align		4
.L_37:
        /*0040*/ 	.byte	0x03, 0x19
        /*0042*/ 	.short	0x0010


	//----- nvinfo : EIATTR_PARAM_CBANK
	.align		4
        /*0044*/ 	.byte	0x04, 0x0a
        /*0046*/ 	.short	(.L_39 - .L_38)
	.align		4
.L_38:
        /*0048*/ 	.word	index@(.nv.constant0._Z15transposeKernalPiS_)
        /*004c*/ 	.short	0x0380
        /*004e*/ 	.short	0x0010


	//----- nvinfo : EIATTR_SW_WAR
	.align		4
.L_39:
        /*0050*/ 	.byte	0x04, 0x36
        /*0052*/ 	.short	(.L_41 - .L_40)
.L_40:
        /*0054*/ 	.word	0x00000008
.L_41:


//--------------------- .nv.callgraph             --------------------------
	.section	.nv.callgraph,"",@"SHT_CUDA_CALLGRAPH"
	.align	4
	.sectionentsize	8
	.align		4
        /*0000*/ 	.word	0x00000000
	.align		4
        /*0004*/ 	.word	0xffffffff
	.align		4
        /*0008*/ 	.word	0x00000000
	.align		4
        /*000c*/ 	.word	0xfffffffe
	.align		4
        /*0010*/ 	.word	0x00000000
	.align		4
        /*0014*/ 	.word	0xfffffffd
	.align		4
        /*0018*/ 	.word	0x00000000
	.align		4
        /*001c*/ 	.word	0xfffffffc


//--------------------- .text._Z20multiplicationKernelPiS_S_4dim3S0_ --------------------------
	.section	.text._Z20multiplicationKernelPiS_S_4dim3S0_,"ax",@progbits
	.align	128
        .global         _Z20multiplicationKernelPiS_S_4dim3S0_
        .type           _Z20multiplicationKernelPiS_S_4dim3S0_,@function
        .size           _Z20multiplicationKernelPiS_S_4dim3S0_,(.L_x_3 - _Z20multiplicationKernelPiS_S_4dim3S0_)
        .other          _Z20multiplicationKernelPiS_S_4dim3S0_,@"STO_CUDA_ENTRY STV_DEFAULT"
_Z20multiplicationKernelPiS_S_4dim3S0_:
.text._Z20multiplicationKernelPiS_S_4dim3S0_:
[----:B------:R-:W-:Y:S01]  /*0000*/  LDC R1, c[0x0][0x37c] ;  /* 0x0000df00ff017b82 */ /* 0x000fe20000000800 */
[----:B------:R-:W0:Y:S01]  /*0010*/  S2R R0, SR_TID.X ;  /* 0x0000000000007919 */ /* 0x000e220000002100 */
[----:B------:R-:W0:Y:S06]  /*0020*/  LDCU UR4, c[0x0][0x360] ;  /* 0x00006c00ff0477ac */ /* 0x000e2c0008000800 */
[----:B------:R-:W1:Y:S01]  /*0030*/  LDC.64 R4, c[0x0][0x388] ;  /* 0x0000e200ff047b82 */ /* 0x000e620000000a00 */
[----:B------:R-:W-:Y:S01]  /*0040*/  HFMA2 R9, -RZ, RZ, 0, 0 ;  /* 0x00000000ff097431 */ /* 0x000fe200000001ff */
[----:B------:R-:W2:Y:S01]  /*0050*/  LDCU.64 UR8, c[0x0][0x390] ;  /* 0x00007200ff0877ac */ /* 0x000ea20008000a00 */
[----:B------:R-:W3:Y:S01]  /*0060*/  LDCU.64 UR10, c[0x0][0x380] ;  /* 0x00007000ff0a77ac */ /* 0x000ee20008000a00 */
[----:B------:R-:W4:Y:S01]  /*0070*/  LDCU.64 UR6, c[0x0][0x358] ;  /* 0x00006b00ff0677ac */ /* 0x000f220008000a00 */
[----:B0-----:R-:W-:-:S03]  /*0080*/  IMAD.WIDE.U32 R2, R0, UR4, RZ ;  /* 0x0000000400027c25 */ /* 0x001fc6000f8e00ff */
[----:B------:R-:W-:-:S04]  /*0090*/  LEA R6, P0, R2, 0x4, 0x2 ;  /* 0x0000000402067811 */ /* 0x000fc800078010ff */
[----:B------:R-:W-:Y:S01]  /*00a0*/  LEA.HI.X R2, R2, RZ, R3, 0x2, P0 ;  /* 0x000000ff02027211 */ /* 0x000fe200000f1403 */
[----:B------:R-:W-:Y:S01]  /*00b0*/  IMAD R3, R0, UR4, RZ ;  /* 0x0000000400037c24 */ /* 0x000fe2000f8e02ff */
[C---:B--2---:R-:W-:Y:S01]  /*00c0*/  IADD3 R8, P0, PT, R6.reuse, UR8, RZ ;  /* 0x0000000806087c10 */ /* 0x044fe2000ff1e0ff */
[----:B------:R-:W-:Y:S01]  /*00d0*/  UMOV UR4, URZ ;  /* 0x000000ff00047c82 */ /* 0x000fe20008000000 */
[----:B---3--:R-:W-:Y:S01]  /*00e0*/  IADD3 R0, P1, PT, R6, UR10, RZ ;  /* 0x0000000a06007c10 */ /* 0x008fe2000ff3e0ff */
[----:B-1----:R-:W-:Y:S01]  /*00f0*/  IMAD.WIDE.U32 R4, R3, 0x4, R4 ;  /* 0x0000000403047825 */ /* 0x002fe200078e0004 */
[C---:B------:R-:W-:Y:S02]  /*0100*/  IADD3.X R11, PT, PT, R2.reuse, UR9, RZ, P0, !PT ;  /* 0x00000009020b7c10 */ /* 0x040fe400087fe4ff */
[----:B----4-:R-:W-:-:S09]  /*0110*/  IADD3.X R3, PT, PT, R2, UR11, RZ, P1, !PT ;  /* 0x0000000b02037c10 */ /* 0x010fd20008ffe4ff */
.L_x_0:
[----:B------:R-:W-:Y:S01]  /*0120*/  MOV R2, R0 ;  /* 0x0000000000027202 */ /* 0x000fe20000000f00 */
[----:B--2---:R-:W2:Y:S04]  /*0130*/  LDG.E R6, desc[UR6][R4.64] ;  /* 0x0000000604067981 */ /* 0x004ea8000c1e1900 */
[----:B------:R-:W2:Y:S01]  /*0140*/  LDG.E R0, desc[UR6][R2.64+-0x4] ;  /* 0xfffffc0602007981 */ /* 0x000ea2000c1e1900 */
[----:B------:R-:W-:Y:S01]  /*0150*/  MOV R7, R11 ;  /* 0x0000000b00077202 */ /* 0x000fe20000000f00 */
[----:B--2---:R-:W-:Y:S01]  /*0160*/  IMAD R9, R0, R6, R9 ;  /* 0x0000000600097224 */ /* 0x004fe200078e0209 */
[----:B------:R-:W-:-:S05]  /*0170*/  MOV R6, R8 ;  /* 0x0000000800067202 */ /* 0x000fca0000000f00 */
[----:B------:R0:W-:Y:S04]  /*0180*/  STG.E desc[UR6][R6.64+-0x4], R9 ;  /* 0xfffffc0906007986 */ /* 0x0001e8000c101906 */
[----:B------:R-:W2:Y:S04]  /*0190*/  LDG.E R0, desc[UR6][R2.64+-0x4] ;  /* 0xfffffc0602007981 */ /* 0x000ea8000c1e1900 */
[----:B------:R-:W2:Y:S02]  /*01a0*/  LDG.E R8, desc[UR6][R4.64+0x4] ;  /* 0x0000040604087981 */ /* 0x000ea4000c1e1900 */
[----:B--2---:R-:W-:-:S05]  /*01b0*/  IMAD R11, R0, R8, R9 ;  /* 0x00000008000b7224 */ /* 0x004fca00078e0209 */
[----:B------:R1:W-:Y:S04]  /*01c0*/  STG.E desc[UR6][R6.64+-0x4], R11 ;  /* 0xfffffc0b06007986 */ /* 0x0003e8000c101906 */
[----:B------:R-:W2:Y:S04]  /*01d0*/  LDG.E R0, desc[UR6][R2.64+-0x4] ;  /* 0xfffffc0602007981 */ /* 0x000ea8000c1e1900 */
[----:B------:R-:W2:Y:S02]  /*01e0*/  LDG.E R8, desc[UR6][R4.64+0x8] ;  /* 0x0000080604087981 */ /* 0x000ea4000c1e1900 */
[----:B--2---:R-:W-:-:S05]  /*01f0*/  IMAD R13, R0, R8, R11 ;  /* 0x00000008000d7224 */ /* 0x004fca00078e020b */
[----:B------:R2:W-:Y:S04]  /*0200*/  STG.E desc[UR6][R6.64+-0x4], R13 ;  /* 0xfffffc0d06007986 */ /* 0x0005e8000c101906 */
[----:B------:R-:W0:Y:S04]  /*0210*/  LDG.E R0, desc[UR6][R2.64+-0x4] ;  /* 0xfffffc0602007981 */ /* 0x000e28000c1e1900 */
[----:B------:R-:W0:Y:S02]  /*0220*/  LDG.E R8, desc[UR6][R4.64+0xc] ;  /* 0x00000c0604087981 */ /* 0x000e24000c1e1900 */
[----:B0-----:R-:W-:-:S05]  /*0230*/  IMAD R9, R0, R8, R13 ;  /* 0x0000000800097224 */ /* 0x001fca00078e020d */
[----:B------:R0:W-:Y:S04]  /*0240*/  STG.E desc[UR6][R6.64+-0x4], R9 ;  /* 0xfffffc0906007986 */ /* 0x0001e8000c101906 */
[----:B------:R-:W1:Y:S04]  /*0250*/  LDG.E R0, desc[UR6][R2.64+-0x4] ;  /* 0xfffffc0602007981 */ /* 0x000e68000c1e1900 */
[----:B------:R-:W1:Y:S02]  /*0260*/  LDG.E R8, desc[UR6][R4.64+0x10] ;  /* 0x0000100604087981 */ /* 0x000e64000c1e1900 */
[----:B-1----:R-:W-:-:S05]  /*0270*/  IMAD R11, R0, R8, R9 ;  /* 0x00000008000b7224 */ /* 0x002fca00078e0209 */
        /* <DEDUP_REMOVED lines=42> */
[----:B------:R-:W0:Y:S01]  /*0520*/  LDG.E R8, desc[UR6][R4.64+0x1c] ;  /* 0x00001c0604087981 */ /* 0x000e22000c1e1900 */
[----:B------:R-:W-:-:S04]  /*0530*/  UIADD3 UR4, UPT, UPT, UR4, 0x2, URZ ;  /* 0x0000000204047890 */ /* 0x000fc8000fffe0ff */
[----:B------:R-:W-:Y:S01]  /*0540*/  UISETP.NE.AND UP0, UPT, UR4, 0xc, UPT ;  /* 0x0000000c0400788c */ /* 0x000fe2000bf05270 */
[----:B0-----:R-:W-:Y:S01]  /*0550*/  IMAD R9, R0, R8, R13 ;  /* 0x0000000800097224 */ /* 0x001fe200078e020d */
[----:B------:R-:W-:Y:S02]  /*0560*/  IADD3 R8, P0, PT, R6, 0x8, RZ ;  /* 0x0000000806087810 */ /* 0x000fe40007f1e0ff */
[----:B------:R-:W-:Y:S02]  /*0570*/  IADD3 R0, P1, PT, R2, 0x8, RZ ;  /* 0x0000000802007810 */ /* 0x000fe40007f3e0ff */
[----:B------:R2:W-:Y:S01]  /*0580*/  STG.E desc[UR6][R6.64], R9 ;  /* 0x0000000906007986 */ /* 0x0005e2000c101906 */
[----:B-1----:R-:W-:Y:S02]  /*0590*/  IADD3.X R11, PT, PT, RZ, R7, RZ, P0, !PT ;  /* 0x00000007ff0b7210 */ /* 0x002fe400007fe4ff */
[----:B------:R-:W-:Y:S01]  /*05a0*/  IADD3.X R3, PT, PT, RZ, R3, RZ, P1, !PT ;  /* 0x00000003ff037210 */ /* 0x000fe20000ffe4ff */
[----:B------:R-:W-:Y:S07]  /*05b0*/  BRA.U UP0, `(.L_x_0) ;  /* 0xfffffff900d87547 */ /* 0x000fee000b83ffff */
[----:B------:R-:W-:Y:S05]  /*05c0*/  EXIT ;  /* 0x000000000000794d */ /* 0x000fea0003800000 */
.L_x_1:
[----:B------:R-:W-:-:S00]  /*05d0*/  BRA `(.L_x_1) ;  /* 0xfffffffc00fc7947 */ /* 0x000fc0000383ffff */
[----:B------:R-:W-:-:S00]  /*05e0*/  NOP ;  /* 0x0000000000007918 */ /* 0x000fc00000000000 */
        /* <DEDUP_REMOVED lines=9> */
.L_x_3:


//--------------------- .text._Z15transposeKernalPiS_ --------------------------
	.section	.text._Z15transposeKernalPiS_,"ax",@progbits
	.align	128
        .global         _Z15transposeKernalPiS_
        .type           _Z15transposeKernalPiS_,@function
        .size           _Z15transposeKernalPiS_,(.L_x_4 - _Z15transposeKernalPiS_)
        .other          _Z15transposeKernalPiS_,@"STO_CUDA_ENTRY STV_DEFAULT"
_Z15transposeKernalPiS_:
.text._Z15transposeKernalPiS_:
[----:B------:R-:W-:Y:S01]  /*0000*/  LDC R1, c[0x0][0x37c] ;  /* 0x0000df00ff017b82 */ /* 0x000fe20000000800 */
[----:B------:R-:W0:Y:S07]  /*0010*/  S2R R7, SR_TID.X ;  /* 0x0000000000077919 */ /* 0x000e2e0000002100 */
[----:B------:R-:W1:Y:S01]  /*0020*/  LDC.64 R2, c[0x0][0x380] ;  /* 0x0000e000ff027b82 */ /* 0x000e620000000a00 */
[----:B------:R-:W0:Y:S01]  /*0030*/  LDCU UR6, c[0x0][0x360] ;  /* 0x00006c00ff0677ac */ /* 0x000e220008000800 */
[----:B------:R-:W0:Y:S01]  /*0040*/  S2R R0, SR_CTAID.X ;  /* 0x0000000000007919 */ /* 0x000e220000002500 */
[----:B------:R-:W2:Y:S01]  /*0050*/  LDCU.64 UR4, c[0x0][0x358] ;  /* 0x00006b00ff0477ac */ /* 0x000ea20008000a00 */
[----:B0-----:R-:W-:-:S04]  /*0060*/  IMAD R5, R7, UR6, R0 ;  /* 0x0000000607057c24 */ /* 0x001fc8000f8e0200 */
[----:B-1----:R-:W-:Y:S02]  /*0070*/  IMAD.WIDE.U32 R2, R5, 0x4, R2 ;  /* 0x0000000405027825 */ /* 0x002fe400078e0002 */
[----:B------:R-:W0:Y:S04]  /*0080*/  LDC.64 R4, c[0x0][0x388] ;  /* 0x0000e200ff047b82 */ /* 0x000e280000000a00 */
[----:B--2---:R-:W2:Y:S01]  /*0090*/  LDG.E R3, desc[UR4][R2.64] ;  /* 0x0000000402037981 */ /* 0x004ea2000c1e1900 */
[----:B------:R-:W-:-:S04]  /*00a0*/  IMAD R7, R0, UR6, R7 ;  /* 0x0000000600077c24 */ /* 0x000fc8000f8e0207 */
[----:B0-----:R-:W-:-:S05]  /*00b0*/  IMAD.WIDE.U32 R4, R7, 0x4, R4 ;  /* 0x0000000407047825 */ /* 0x001fca00078e0004 */
[----:B--2---:R-:W-:Y:S01]  /*00c0*/  STG.E desc[UR4][R4.64], R3 ;  /* 0x0000000304007986 */ /* 0x004fe2000c101904 */
[----:B------:R-:W-:Y:S05]  /*00d0*/  EXIT ;  /* 0x000000000000794d */ /* 0x000fea0003800000 */
.L_x_2:
        /* <DEDUP_REMOVED lines=10> */
.L_x_4:


//--------------------- .nv.shared.reserved.0     --------------------------
	.section	.nv.shared.reserved.0,"aw",@nobits
	.weak		__nv_reservedSMEM_offset_0_alias
	.size		__nv_reservedSMEM_offset_0_alias, 0, 64
	.other		__nv_reservedSMEM_offset_0_alias,@"STO_CUDA_RESERVED_SHARED STV_DEFAULT"
__nv_reservedSMEM_offset_0_alias:
	.zero		0
	.zero		64


//--------------------- .nv.constant0._Z20multiplicationKernelPiS_S_4dim3S0_ --------------------------
	.section	.nv.constant0._Z20multiplicationKernelPiS_S_4dim3S0_,"a",@progbits
	.sectionflags	@""
	.align	4
.nv.constant0._Z20multiplicationKernelPiS_S_4dim3S0_:
	.zero		944


//--------------------- .nv.constant0._Z15transposeKernalPiS_ --------------------------
	.section	.nv.constant0._Z15transposeKernalPiS_,"a",@progbits
	.sectionflags	@""
	.align	4
.nv.constant0._Z15transposeKernalPiS_:
	.zero		912


//--------------------- SYMBOLS --------------------------

	.type		.nv.reservedSmem.offset0,@object
	.size		.nv.reservedSmem.offset0,0x4
